//
// Generated by NVIDIA NVVM Compiler
//
// Compiler Build ID: CL-36424714
// Cuda compilation tools, release 13.0, V13.0.88
// Based on NVVM 20.0.0
//

.version 9.0
.target sm_100
.address_size 64

	// .globl	_Z6kernelPh

.visible .entry _Z6kernelPh(
	.param .u64 .ptr .align 1 _Z6kernelPh_param_0
)
{
	.reg .pred 	%p<4>;
	.reg .b16 	%rs<3>;
	.reg .b32 	%r<9>;
	.reg .b32 	%f<21>;
	.reg .b64 	%rd<5>;

	ld.param.u64 	%rd1, [_Z6kernelPh_param_0];
	mov.u32 	%r1, %tid.x;
	cvt.rn.f32.u32 	%f12, %r1;
	fma.rn.f32 	%f1, %f12, 0f3BCCCCCD, 0fC0000000;
	mov.u32 	%r2, %ctaid.x;
	cvt.rn.f32.u32 	%f13, %r2;
	fma.rn.f32 	%f2, %f13, 0fBB99999A, 0f3F99999A;
	mov.b32 	%r8, 1;
	mov.f32 	%f17, 0f00000000;
	mov.f32 	%f18, %f17;
	mov.f32 	%f19, %f17;
	mov.f32 	%f20, %f17;
$L__BB0_1:
	sub.f32 	%f14, %f18, %f17;
	add.f32 	%f7, %f1, %f14;
	add.f32 	%f15, %f19, %f19;
	fma.rn.f32 	%f20, %f20, %f15, %f2;
	add.s32 	%r4, %r8, 1;
	mul.f32 	%f18, %f7, %f7;
	mul.f32 	%f17, %f20, %f20;
	add.f32 	%f16, %f17, %f18;
	setp.lt.f32 	%p1, %f16, 0f40800000;
	setp.lt.u32 	%p2, %r8, 511;
	and.pred  	%p3, %p1, %p2;
	mov.u32 	%r8, %r4;
	mov.f32 	%f19, %f7;
	@%p3 bra 	$L__BB0_1;
	cvta.to.global.u64 	%rd2, %rd1;
	cvt.u16.u32 	%rs1, %r4;
	shl.b16 	%rs2, %rs1, 4;
	shl.b32 	%r6, %r2, 9;
	add.s32 	%r7, %r6, %r1;
	cvt.u64.u32 	%rd3, %r7;
	add.s64 	%rd4, %rd2, %rd3;
	st.global.u8 	[%rd4], %rs2;
	ret;

}
	// .globl	_Z6plate1Ph
.visible .entry _Z6plate1Ph(
	.param .u64 .ptr .align 1 _Z6plate1Ph_param_0
)
{
	.reg .pred 	%p<4>;
	.reg .b16 	%rs<3>;
	.reg .b32 	%r<9>;
	.reg .b32 	%f<21>;
	.reg .b64 	%rd<5>;

	ld.param.u64 	%rd1, [_Z6plate1Ph_param_0];
	mov.u32 	%r1, %tid.x;
	cvt.rn.f32.u32 	%f12, %r1;
	fma.rn.f32 	%f1, %f12, 0f34A18000, 0fBF30E94F;
	mov.u32 	%r2, %ctaid.x;
	cvt.rn.f32.u32 	%f13, %r2;
	fma.rn.f32 	%f2, %f13, 0fB4831800, 0f3EC642C0;
	mov.b32 	%r8, 1;
	mov.f32 	%f17, 0f00000000;
	mov.f32 	%f18, %f17;
	mov.f32 	%f19, %f17;
	mov.f32 	%f20, %f17;
$L__BB1_1:
	sub.f32 	%f14, %f18, %f17;
	add.f32 	%f7, %f1, %f14;
	add.f32 	%f15, %f19, %f19;
	fma.rn.f32 	%f20, %f20, %f15, %f2;
	add.s32 	%r4, %r8, 1;
	mul.f32 	%f18, %f7, %f7;
	mul.f32 	%f17, %f20, %f20;
	add.f32 	%f16, %f17, %f18;
	setp.lt.f32 	%p1, %f16, 0f40800000;
	setp.lt.u32 	%p2, %r8, 511;
	and.pred  	%p3, %p1, %p2;
	mov.u32 	%r8, %r4;
	mov.f32 	%f19, %f7;
	@%p3 bra 	$L__BB1_1;
	cvta.to.global.u64 	%rd2, %rd1;
	cvt.u16.u32 	%rs1, %r4;
	shl.b16 	%rs2, %rs1, 4;
	shl.b32 	%r6, %r2, 9;
	add.s32 	%r7, %r6, %r1;
	cvt.u64.u32 	%rd3, %r7;
	add.s64 	%rd4, %rd2, %rd3;
	st.global.u8 	[%rd4], %rs2;
	ret;

}
	// .globl	_Z6plate2Ph
.visible .entry _Z6plate2Ph(
	.param .u64 .ptr .align 1 _Z6plate2Ph_param_0
)
{
	.reg .pred 	%p<4>;
	.reg .b16 	%rs<3>;
	.reg .b32 	%r<9>;
	.reg .b32 	%f<21>;
	.reg .b64 	%rd<5>;

	ld.param.u64 	%rd1, [_Z6plate2Ph_param_0];
	mov.u32 	%r1, %tid.x;
	cvt.rn.f32.u32 	%f12, %r1;
	fma.rn.f32 	%f1, %f12, 0f390F9550, 0fBF4B0985;
	mov.u32 	%r2, %ctaid.x;
	cvt.rn.f32.u32 	%f13, %r2;
	fma.rn.f32 	%f2, %f13, 0fB953415B, 0f3E105B7D;
	mov.b32 	%r8, 1;
	mov.f32 	%f17, 0f00000000;
	mov.f32 	%f18, %f17;
	mov.f32 	%f19, %f17;
	mov.f32 	%f20, %f17;
$L__BB2_1:
	sub.f32 	%f14, %f18, %f17;
	add.f32 	%f7, %f1, %f14;
	add.f32 	%f15, %f19, %f19;
	fma.rn.f32 	%f20, %f20, %f15, %f2;
	add.s32 	%r4, %r8, 1;
	mul.f32 	%f18, %f7, %f7;
	mul.f32 	%f17, %f20, %f20;
	add.f32 	%f16, %f17, %f18;
	setp.lt.f32 	%p1, %f16, 0f40800000;
	setp.lt.u32 	%p2, %r8, 511;
	and.pred  	%p3, %p1, %p2;
	mov.u32 	%r8, %r4;
	mov.f32 	%f19, %f7;
	@%p3 bra 	$L__BB2_1;
	cvta.to.global.u64 	%rd2, %rd1;
	cvt.u16.u32 	%rs1, %r4;
	shl.b16 	%rs2, %rs1, 4;
	shl.b32 	%r6, %r2, 9;
	add.s32 	%r7, %r6, %r1;
	cvt.u64.u32 	%rd3, %r7;
	add.s64 	%rd4, %rd2, %rd3;
	st.global.u8 	[%rd4], %rs2;
	ret;

}
	// .globl	_Z6plate3Ph
.visible .entry _Z6plate3Ph(
	.param .u64 .ptr .align 1 _Z6plate3Ph_param_0
)
{
	.reg .pred 	%p<4>;
	.reg .b16 	%rs<3>;
	.reg .b32 	%r<9>;
	.reg .b32 	%f<21>;
	.reg .b64 	%rd<5>;

	ld.param.u64 	%rd1, [_Z6plate3Ph_param_0];
	mov.u32 	%r1, %tid.x;
	cvt.rn.f32.u32 	%f12, %r1;
	fma.rn.f32 	%f1, %f12, 0f341F8000, 0fBF3ED6BB;
	mov.u32 	%r2, %ctaid.x;
	cvt.rn.f32.u32 	%f13, %r2;
	fma.rn.f32 	%f2, %f13, 0fB4042000, 0f3DE77C46;
	mov.b32 	%r8, 1;
	mov.f32 	%f17, 0f00000000;
	mov.f32 	%f18, %f17;
	mov.f32 	%f19, %f17;
	mov.f32 	%f20, %f17;
$L__BB3_1:
	sub.f32 	%f14, %f18, %f17;
	add.f32 	%f7, %f1, %f14;
	add.f32 	%f15, %f19, %f19;
	fma.rn.f32 	%f20, %f20, %f15, %f2;
	add.s32 	%r4, %r8, 1;
	mul.f32 	%f18, %f7, %f7;
	mul.f32 	%f17, %f20, %f20;
	add.f32 	%f16, %f17, %f18;
	setp.lt.f32 	%p1, %f16, 0f40800000;
	setp.lt.u32 	%p2, %r8, 511;
	and.pred  	%p3, %p1, %p2;
	mov.u32 	%r8, %r4;
	mov.f32 	%f19, %f7;
	@%p3 bra 	$L__BB3_1;
	cvta.to.global.u64 	%rd2, %rd1;
	cvt.u16.u32 	%rs1, %r4;
	shl.b16 	%rs2, %rs1, 4;
	shl.b32 	%r6, %r2, 9;
	add.s32 	%r7, %r6, %r1;
	cvt.u64.u32 	%rd3, %r7;
	add.s64 	%rd4, %rd2, %rd3;
	st.global.u8 	[%rd4], %rs2;
	ret;

}
	// .globl	_Z6mandelPh
.visible .entry _Z6mandelPh(
	.param .u64 .ptr .align 1 _Z6mandelPh_param_0
)
{
	.reg .pred 	%p<4>;
	.reg .b16 	%rs<3>;
	.reg .b32 	%r<9>;
	.reg .b32 	%f<18>;
	.reg .b64 	%rd<5>;

	ld.param.u64 	%rd1, [_Z6mandelPh_param_0];
	mov.u32 	%r1, %ctaid.x;
	cvt.rn.f32.u32 	%f8, %r1;
	fma.rn.f32 	%f1, %f8, 0fBB99999A, 0f3F99999A;
	mov.u32 	%r2, %tid.x;
	cvt.rn.f32.u32 	%f9, %r2;
	fma.rn.f32 	%f2, %f9, 0f3BCCCCCD, 0fC0000000;
	mov.f32 	%f16, 0f00000000;
	mov.b32 	%r8, 1;
	mov.f32 	%f17, %f16;
$L__BB4_1:
	mul.f32 	%f10, %f16, %f16;
	mul.f32 	%f11, %f17, %f17;
	add.f32 	%f12, %f16, %f16;
	fma.rn.f32 	%f17, %f17, %f12, %f1;
	sub.f32 	%f13, %f10, %f11;
	add.f32 	%f16, %f2, %f13;
	add.s32 	%r4, %r8, 1;
	add.f32 	%f14, %f11, %f10;
	setp.lt.u32 	%p1, %r8, 511;
	setp.lt.f32 	%p2, %f14, 0f40800000;
	and.pred  	%p3, %p1, %p2;
	mov.u32 	%r8, %r4;
	@%p3 bra 	$L__BB4_1;
	cvta.to.global.u64 	%rd2, %rd1;
	cvt.u16.u32 	%rs1, %r4;
	shl.b16 	%rs2, %rs1, 5;
	shl.b32 	%r6, %r1, 9;
	add.s32 	%r7, %r6, %r2;
	cvt.u64.u32 	%rd3, %r7;
	add.s64 	%rd4, %rd2, %rd3;
	st.global.u8 	[%rd4], %rs2;
	ret;

}


// ===== COMPILED SASS (sm_100) =====

	.target	sm_100

	.elftype	@"ET_EXEC"


//--------------------- .note.nv.tkinfo           --------------------------
	.section	.note.nv.tkinfo,"",@"SHT_NOTE"
	.sectionflags	@"SHF_NOTE_NV_TKINFO"
	.tkinfo
        /*0018*/ 	.word	0x00000002
        /*0030*/ 	.string	""
        /*0030*/ 	.string	"ptxas"
        /*0030*/ 	.string	"Cuda compilation tools, release 13.0, V13.0.88"
        /*0030*/ 	.string	"Build cuda_13.0.r13.0/compiler.36424714_0"
        /*0030*/ 	.string	"-arch sm_100 -m 64 "



//--------------------- .note.nv.cuinfo           --------------------------
	.section	.note.nv.cuinfo,"",@"SHT_NOTE"
	.sectionflags	@"SHF_NOTE_NV_CUINFO"
        /*0018*/ 	.short	0x0002
        /*001a*/ 	.short	0x0064
        /*001c*/ 	.short	0x0082
	.zero		2


//--------------------- .nv.info                  --------------------------
	.section	.nv.info,"",@"SHT_CUDA_INFO"
	.align	4


	//----- nvinfo : EIATTR_REGCOUNT
	.align		4
        /*0000*/ 	.byte	0x04, 0x2f
        /*0002*/ 	.short	(.L_1 - .L_0)
	.align		4
.L_0:
        /*0004*/ 	.word	index@(_Z6kernelPh)
        /*0008*/ 	.word	0x0000000e


	//----- nvinfo : EIATTR_FRAME_SIZE
	.align		4
.L_1:
        /*000c*/ 	.byte	0x04, 0x11
        /*000e*/ 	.short	(.L_3 - .L_2)
	.align		4
.L_2:
        /*0010*/ 	.word	index@(_Z6kernelPh)
        /*0014*/ 	.word	0x00000000


	//----- nvinfo : EIATTR_REGCOUNT
	.align		4
.L_3:
        /*0018*/ 	.byte	0x04, 0x2f
        /*001a*/ 	.short	(.L_5 - .L_4)
	.align		4
.L_4:
        /*001c*/ 	.word	index@(_Z6plate1Ph)
        /*0020*/ 	.word	0x0000000e


	//----- nvinfo : EIATTR_FRAME_SIZE
	.align		4
.L_5:
        /*0024*/ 	.byte	0x04, 0x11
        /*0026*/ 	.short	(.L_7 - .L_6)
	.align		4
.L_6:
        /*0028*/ 	.word	index@(_Z6plate1Ph)
        /*002c*/ 	.word	0x00000000


	//----- nvinfo : EIATTR_REGCOUNT
	.align		4
.L_7:
        /*0030*/ 	.byte	0x04, 0x2f
        /*0032*/ 	.short	(.L_9 - .L_8)
	.align		4
.L_8:
        /*0034*/ 	.word	index@(_Z6plate2Ph)
        /*0038*/ 	.word	0x0000000e


	//----- nvinfo : EIATTR_FRAME_SIZE
	.align		4
.L_9:
        /*003c*/ 	.byte	0x04, 0x11
        /*003e*/ 	.short	(.L_11 - .L_10)
	.align		4
.L_10:
        /*0040*/ 	.word	index@(_Z6plate2Ph)
        /*0044*/ 	.word	0x00000000


	//----- nvinfo : EIATTR_REGCOUNT
	.align		4
.L_11:
        /*0048*/ 	.byte	0x04, 0x2f
        /*004a*/ 	.short	(.L_13 - .L_12)
	.align		4
.L_12:
        /*004c*/ 	.word	index@(_Z6plate3Ph)
        /*0050*/ 	.word	0x0000000e


	//----- nvinfo : EIATTR_FRAME_SIZE
	.align		4
.L_13:
        /*0054*/ 	.byte	0x04, 0x11
        /*0056*/ 	.short	(.L_15 - .L_14)
	.align		4
.L_14:
        /*0058*/ 	.word	index@(_Z6plate3Ph)
        /*005c*/ 	.word	0x00000000


	//----- nvinfo : EIATTR_REGCOUNT
	.align		4
.L_15:
        /*0060*/ 	.byte	0x04, 0x2f
        /*0062*/ 	.short	(.L_17 - .L_16)
	.align		4
.L_16:
        /*0064*/ 	.word	index@(_Z6mandelPh)
        /*0068*/ 	.word	0x0000000d


	//----- nvinfo : EIATTR_FRAME_SIZE
	.align		4
.L_17:
        /*006c*/ 	.byte	0x04, 0x11
        /*006e*/ 	.short	(.L_19 - .L_18)
	.align		4
.L_18:
        /*0070*/ 	.word	index@(_Z6mandelPh)
        /*0074*/ 	.word	0x00000000


	//----- nvinfo : EIATTR_MIN_STACK_SIZE
	.align		4
.L_19:
        /*0078*/ 	.byte	0x04, 0x12
        /*007a*/ 	.short	(.L_21 - .L_20)
	.align		4
.L_20:
        /*007c*/ 	.word	index@(_Z6mandelPh)
        /*0080*/ 	.word	0x00000000


	//----- nvinfo : EIATTR_MIN_STACK_SIZE
	.align		4
.L_21:
        /*0084*/ 	.byte	0x04, 0x12
        /*0086*/ 	.short	(.L_23 - .L_22)
	.align		4
.L_22:
        /*0088*/ 	.word	index@(_Z6plate3Ph)
        /*008c*/ 	.word	0x00000000


	//----- nvinfo : EIATTR_MIN_STACK_SIZE
	.align		4
.L_23:
        /*0090*/ 	.byte	0x04, 0x12
        /*0092*/ 	.short	(.L_25 - .L_24)
	.align		4
.L_24:
        /*0094*/ 	.word	index@(_Z6plate2Ph)
        /*0098*/ 	.word	0x00000000


	//----- nvinfo : EIATTR_MIN_STACK_SIZE
	.align		4
.L_25:
        /*009c*/ 	.byte	0x04, 0x12
        /*009e*/ 	.short	(.L_27 - .L_26)
	.align		4
.L_26:
        /*00a0*/ 	.word	index@(_Z6plate1Ph)
        /*00a4*/ 	.word	0x00000000


	//----- nvinfo : EIATTR_MIN_STACK_SIZE
	.align		4
.L_27:
        /*00a8*/ 	.byte	0x04, 0x12
        /*00aa*/ 	.short	(.L_29 - .L_28)
	.align		4
.L_28:
        /*00ac*/ 	.word	index@(_Z6kernelPh)
        /*00b0*/ 	.word	0x00000000
.L_29:


//--------------------- .nv.compat                --------------------------
	.section	.nv.compat,"",@"SHT_CUDA_COMPAT_INFO"
	.align	4
        /*0000*/ 	.byte	0x02, 0x09, 0x00, 0x00, 0x02, 0x02, 0x01, 0x00, 0x02, 0x05, 0x05, 0x00, 0x03, 0x07, 0x01, 0x01
        /*0010*/ 	.byte	0x02, 0x03, 0x00, 0x00, 0x02, 0x06, 0x01, 0x00, 0x04, 0x0b, 0x08, 0x00, 0x01, 0x00, 0x00, 0x00
        /*0020*/ 	.byte	0x00, 0x00, 0x00, 0x00


//--------------------- .nv.info._Z6mandelPh      --------------------------
	.section	.nv.info._Z6mandelPh,"",@"SHT_CUDA_INFO"
	.sectionflags	@""
	.align	4


	//----- nvinfo : EIATTR_CUDA_API_VERSION
	.align		4
        /*0000*/ 	.byte	0x04, 0x37
        /*0002*/ 	.short	(.L_31 - .L_30)
.L_30:
        /*0004*/ 	.word	0x00000082


	//----- nvinfo : EIATTR_KPARAM_INFO
	.align		4
.L_31:
        /*0008*/ 	.byte	0x04, 0x17
        /*000a*/ 	.short	(.L_33 - .L_32)
.L_32:
        /*000c*/ 	.word	0x00000000
        /*0010*/ 	.short	0x0000
        /*0012*/ 	.short	0x0000
        /*0014*/ 	.byte	0x00, 0xf5, 0x21, 0x00


	//----- nvinfo : EIATTR_SPARSE_MMA_MASK
	.align		4
.L_33:
        /*0018*/ 	.byte	0x03, 0x50
        /*001a*/ 	.short	0x0000


	//----- nvinfo : EIATTR_MAXREG_COUNT
	.align		4
        /*001c*/ 	.byte	0x03, 0x1b
        /*001e*/ 	.short	0x00ff


	//----- nvinfo : EIATTR_MERCURY_ISA_VERSION
	.align		4
        /*0020*/ 	.byte	0x03, 0x5f
        /*0022*/ 	.short	0x0101


	//----- nvinfo : EIATTR_VRC_CTA_INIT_COUNT
	.align		4
        /*0024*/ 	.byte	0x02, 0x4a
	.zero		1
	.zero		1


	//----- nvinfo : EIATTR_EXIT_INSTR_OFFSETS
	.align		4
        /*0028*/ 	.byte	0x04, 0x1c
        /*002a*/ 	.short	(.L_35 - .L_34)


	//   ....[0]....
.L_34:
        /*002c*/ 	.word	0x00000200


	//----- nvinfo : EIATTR_CRS_STACK_SIZE
	.align		4
.L_35:
        /*0030*/ 	.byte	0x04, 0x1e
        /*0032*/ 	.short	(.L_37 - .L_36)
.L_36:
        /*0034*/ 	.word	0x00000000


	//----- nvinfo : EIATTR_CBANK_PARAM_SIZE
	.align		4
.L_37:
        /*0038*/ 	.byte	0x03, 0x19
        /*003a*/ 	.short	0x0008


	//----- nvinfo : EIATTR_PARAM_CBANK
	.align		4
        /*003c*/ 	.byte	0x04, 0x0a
        /*003e*/ 	.short	(.L_39 - .L_38)
	.align		4
.L_38:
        /*0040*/ 	.word	index@(.nv.constant0._Z6mandelPh)
        /*0044*/ 	.short	0x0380
        /*0046*/ 	.short	0x0008


	//----- nvinfo : EIATTR_SW_WAR
	.align		4
.L_39:
        /*0048*/ 	.byte	0x04, 0x36
        /*004a*/ 	.short	(.L_41 - .L_40)
.L_40:
        /*004c*/ 	.word	0x00000008
.L_41:


//--------------------- .nv.info._Z6plate3Ph      --------------------------
	.section	.nv.info._Z6plate3Ph,"",@"SHT_CUDA_INFO"
	.sectionflags	@""
	.align	4


	//----- nvinfo : EIATTR_CUDA_API_VERSION
	.align		4
        /*0000*/ 	.byte	0x04, 0x37
        /*0002*/ 	.short	(.L_43 - .L_42)
.L_42:
        /*0004*/ 	.word	0x00000082


	//----- nvinfo : EIATTR_KPARAM_INFO
	.align		4
.L_43:
        /*0008*/ 	.byte	0x04, 0x17
        /*000a*/ 	.short	(.L_45 - .L_44)
.L_44:
        /*000c*/ 	.word	0x00000000
        /*0010*/ 	.short	0x0000
        /*0012*/ 	.short	0x0000
        /*0014*/ 	.byte	0x00, 0xf5, 0x21, 0x00


	//----- nvinfo : EIATTR_SPARSE_MMA_MASK
	.align		4
.L_45:
        /*0018*/ 	.byte	0x03, 0x50
        /*001a*/ 	.short	0x0000


	//----- nvinfo : EIATTR_MAXREG_COUNT
	.align		4
        /*001c*/ 	.byte	0x03, 0x1b
        /*001e*/ 	.short	0x00ff


	//----- nvinfo : EIATTR_MERCURY_ISA_VERSION
	.align		4
        /*0020*/ 	.byte	0x03, 0x5f
        /*0022*/ 	.short	0x0101


	//----- nvinfo : EIATTR_VRC_CTA_INIT_COUNT
	.align		4
        /*0024*/ 	.byte	0x02, 0x4a
	.zero		1
	.zero		1


	//----- nvinfo : EIATTR_EXIT_INSTR_OFFSETS
	.align		4
        /*0028*/ 	.byte	0x04, 0x1c
        /*002a*/ 	.short	(.L_47 - .L_46)


	//   ....[0]....
.L_46:
        /*002c*/ 	.word	0x00000210


	//----- nvinfo : EIATTR_CRS_STACK_SIZE
	.align		4
.L_47:
        /*0030*/ 	.byte	0x04, 0x1e
        /*0032*/ 	.short	(.L_49 - .L_48)
.L_48:
        /*0034*/ 	.word	0x00000000


	//----- nvinfo : EIATTR_CBANK_PARAM_SIZE
	.align		4
.L_49:
        /*0038*/ 	.byte	0x03, 0x19
        /*003a*/ 	.short	0x0008


	//----- nvinfo : EIATTR_PARAM_CBANK
	.align		4
        /*003c*/ 	.byte	0x04, 0x0a
        /*003e*/ 	.short	(.L_51 - .L_50)
	.align		4
.L_50:
        /*0040*/ 	.word	index@(.nv.constant0._Z6plate3Ph)
        /*0044*/ 	.short	0x0380
        /*0046*/ 	.short	0x0008


	//----- nvinfo : EIATTR_SW_WAR
	.align		4
.L_51:
        /*0048*/ 	.byte	0x04, 0x36
        /*004a*/ 	.short	(.L_53 - .L_52)
.L_52:
        /*004c*/ 	.word	0x00000008
.L_53:


//--------------------- .nv.info._Z6plate2Ph      --------------------------
	.section	.nv.info._Z6plate2Ph,"",@"SHT_CUDA_INFO"
	.sectionflags	@""
	.align	4


	//----- nvinfo : EIATTR_CUDA_API_VERSION
	.align		4
        /*0000*/ 	.byte	0x04, 0x37
        /*0002*/ 	.short	(.L_55 - .L_54)
.L_54:
        /*0004*/ 	.word	0x00000082


	//----- nvinfo : EIATTR_KPARAM_INFO
	.align		4
.L_55:
        /*0008*/ 	.byte	0x04, 0x17
        /*000a*/ 	.short	(.L_57 - .L_56)
.L_56:
        /*000c*/ 	.word	0x00000000
        /*0010*/ 	.short	0x0000
        /*0012*/ 	.short	0x0000
        /*0014*/ 	.byte	0x00, 0xf5, 0x21, 0x00


	//----- nvinfo : EIATTR_SPARSE_MMA_MASK
	.align		4
.L_57:
        /*0018*/ 	.byte	0x03, 0x50
        /*001a*/ 	.short	0x0000


	//----- nvinfo : EIATTR_MAXREG_COUNT
	.align		4
        /*001c*/ 	.byte	0x03, 0x1b
        /*001e*/ 	.short	0x00ff


	//----- nvinfo : EIATTR_MERCURY_ISA_VERSION
	.align		4
        /*0020*/ 	.byte	0x03, 0x5f
        /*0022*/ 	.short	0x0101


	//----- nvinfo : EIATTR_VRC_CTA_INIT_COUNT
	.align		4
        /*0024*/ 	.byte	0x02, 0x4a
	.zero		1
	.zero		1


	//----- nvinfo : EIATTR_EXIT_INSTR_OFFSETS
	.align		4
        /*0028*/ 	.byte	0x04, 0x1c
        /*002a*/ 	.short	(.L_59 - .L_58)


	//   ....[0]....
.L_58:
        /*002c*/ 	.word	0x00000210


	//----- nvinfo : EIATTR_CRS_STACK_SIZE
	.align		4
.L_59:
        /*0030*/ 	.byte	0x04, 0x1e
        /*0032*/ 	.short	(.L_61 - .L_60)
.L_60:
        /*0034*/ 	.word	0x00000000


	//----- nvinfo : EIATTR_CBANK_PARAM_SIZE
	.align		4
.L_61:
        /*0038*/ 	.byte	0x03, 0x19
        /*003a*/ 	.short	0x0008


	//----- nvinfo : EIATTR_PARAM_CBANK
	.align		4
        /*003c*/ 	.byte	0x04, 0x0a
        /*003e*/ 	.short	(.L_63 - .L_62)
	.align		4
.L_62:
        /*0040*/ 	.word	index@(.nv.constant0._Z6plate2Ph)
        /*0044*/ 	.short	0x0380
        /*0046*/ 	.short	0x0008


	//----- nvinfo : EIATTR_SW_WAR
	.align		4
.L_63:
        /*0048*/ 	.byte	0x04, 0x36
        /*004a*/ 	.short	(.L_65 - .L_64)
.L_64:
        /*004c*/ 	.word	0x00000008
.L_65:


//--------------------- .nv.info._Z6plate1Ph      --------------------------
	.section	.nv.info._Z6plate1Ph,"",@"SHT_CUDA_INFO"
	.sectionflags	@""
	.align	4


	//----- nvinfo : EIATTR_CUDA_API_VERSION
	.align		4
        /*0000*/ 	.byte	0x04, 0x37
        /*0002*/ 	.short	(.L_67 - .L_66)
.L_66:
        /*0004*/ 	.word	0x00000082


	//----- nvinfo : EIATTR_KPARAM_INFO
	.align		4
.L_67:
        /*0008*/ 	.byte	0x04, 0x17
        /*000a*/ 	.short	(.L_69 - .L_68)
.L_68:
        /*000c*/ 	.word	0x00000000
        /*0010*/ 	.short	0x0000
        /*0012*/ 	.short	0x0000
        /*0014*/ 	.byte	0x00, 0xf5, 0x21, 0x00


	//----- nvinfo : EIATTR_SPARSE_MMA_MASK
	.align		4
.L_69:
        /*0018*/ 	.byte	0x03, 0x50
        /*001a*/ 	.short	0x0000


	//----- nvinfo : EIATTR_MAXREG_COUNT
	.align		4
        /*001c*/ 	.byte	0x03, 0x1b
        /*001e*/ 	.short	0x00ff


	//----- nvinfo : EIATTR_MERCURY_ISA_VERSION
	.align		4
        /*0020*/ 	.byte	0x03, 0x5f
        /*0022*/ 	.short	0x0101


	//----- nvinfo : EIATTR_VRC_CTA_INIT_COUNT
	.align		4
        /*0024*/ 	.byte	0x02, 0x4a
	.zero		1
	.zero		1


	//----- nvinfo : EIATTR_EXIT_INSTR_OFFSETS
	.align		4
        /*0028*/ 	.byte	0x04, 0x1c
        /*002a*/ 	.short	(.L_71 - .L_70)


	//   ....[0]....
.L_70:
        /*002c*/ 	.word	0x00000210


	//----- nvinfo : EIATTR_CRS_STACK_SIZE
	.align		4
.L_71:
        /*0030*/ 	.byte	0x04, 0x1e
        /*0032*/ 	.short	(.L_73 - .L_72)
.L_72:
        /*0034*/ 	.word	0x00000000


	//----- nvinfo : EIATTR_CBANK_PARAM_SIZE
	.align		4
.L_73:
        /*0038*/ 	.byte	0x03, 0x19
        /*003a*/ 	.short	0x0008


	//----- nvinfo : EIATTR_PARAM_CBANK
	.align		4
        /*003c*/ 	.byte	0x04, 0x0a
        /*003e*/ 	.short	(.L_75 - .L_74)
	.align		4
.L_74:
        /*0040*/ 	.word	index@(.nv.constant0._Z6plate1Ph)
        /*0044*/ 	.short	0x0380
        /*0046*/ 	.short	0x0008


	//----- nvinfo : EIATTR_SW_WAR
	.align		4
.L_75:
        /*0048*/ 	.byte	0x04, 0x36
        /*004a*/ 	.short	(.L_77 - .L_76)
.L_76:
        /*004c*/ 	.word	0x00000008
.L_77:


//--------------------- .nv.info._Z6kernelPh      --------------------------
	.section	.nv.info._Z6kernelPh,"",@"SHT_CUDA_INFO"
	.sectionflags	@""
	.align	4


	//----- nvinfo : EIATTR_CUDA_API_VERSION
	.align		4
        /*0000*/ 	.byte	0x04, 0x37
        /*0002*/ 	.short	(.L_79 - .L_78)
.L_78:
        /*0004*/ 	.word	0x00000082


	//----- nvinfo : EIATTR_KPARAM_INFO
	.align		4
.L_79:
        /*0008*/ 	.byte	0x04, 0x17
        /*000a*/ 	.short	(.L_81 - .L_80)
.L_80:
        /*000c*/ 	.word	0x00000000
        /*0010*/ 	.short	0x0000
        /*0012*/ 	.short	0x0000
        /*0014*/ 	.byte	0x00, 0xf5, 0x21, 0x00


	//----- nvinfo : EIATTR_SPARSE_MMA_MASK
	.align		4
.L_81:
        /*0018*/ 	.byte	0x03, 0x50
        /*001a*/ 	.short	0x0000


	//----- nvinfo : EIATTR_MAXREG_COUNT
	.align		4
        /*001c*/ 	.byte	0x03, 0x1b
        /*001e*/ 	.short	0x00ff


	//----- nvinfo : EIATTR_MERCURY_ISA_VERSION
	.align		4
        /*0020*/ 	.byte	0x03, 0x5f
        /*0022*/ 	.short	0x0101


	//----- nvinfo : EIATTR_VRC_CTA_INIT_COUNT
	.align		4
        /*0024*/ 	.byte	0x02, 0x4a
	.zero		1
	.zero		1


	//----- nvinfo : EIATTR_EXIT_INSTR_OFFSETS
	.align		4
        /*0028*/ 	.byte	0x04, 0x1c
        /*002a*/ 	.short	(.L_83 - .L_82)


	//   ....[0]....
.L_82:
        /*002c*/ 	.word	0x00000210


	//----- nvinfo : EIATTR_CRS_STACK_SIZE
	.align		4
.L_83:
        /*0030*/ 	.byte	0x04, 0x1e
        /*0032*/ 	.short	(.L_85 - .L_84)
.L_84:
        /*0034*/ 	.word	0x00000000


	//----- nvinfo : EIATTR_CBANK_PARAM_SIZE
	.align		4
.L_85:
        /*0038*/ 	.byte	0x03, 0x19
        /*003a*/ 	.short	0x0008


	//----- nvinfo : EIATTR_PARAM_CBANK
	.align		4
        /*003c*/ 	.byte	0x04, 0x0a
        /*003e*/ 	.short	(.L_87 - .L_86)
	.align		4
.L_86:
        /*0040*/ 	.word	index@(.nv.constant0._Z6kernelPh)
        /*0044*/ 	.short	0x0380
        /*0046*/ 	.short	0x0008


	//----- nvinfo : EIATTR_SW_WAR
	.align		4
.L_87:
        /*0048*/ 	.byte	0x04, 0x36
        /*004a*/ 	.short	(.L_89 - .L_88)
.L_88:
        /*004c*/ 	.word	0x00000008
.L_89:


//--------------------- .nv.callgraph             --------------------------
	.section	.nv.callgraph,"",@"SHT_CUDA_CALLGRAPH"
	.align	4
	.sectionentsize	8
	.align		4
        /*0000*/ 	.word	0x00000000
	.align		4
        /*0004*/ 	.word	0xffffffff
	.align		4
        /*0008*/ 	.word	0x00000000
	.align		4
        /*000c*/ 	.word	0xfffffffe
	.align		4
        /*0010*/ 	.word	0x00000000
	.align		4
        /*0014*/ 	.word	0xfffffffd
	.align		4
        /*0018*/ 	.word	0x00000000
	.align		4
        /*001c*/ 	.word	0xfffffffc


//--------------------- .text._Z6mandelPh         --------------------------
	.section	.text._Z6mandelPh,"ax",@progbits
	.align	128
        .global         _Z6mandelPh
        .type           _Z6mandelPh,@function
        .size           _Z6mandelPh,(.L_x_15 - _Z6mandelPh)
        .other          _Z6mandelPh,@"STO_CUDA_ENTRY STV_DEFAULT"
_Z6mandelPh:
.text._Z6mandelPh:
[----:B------:R-:W-:Y:S01]  /*0000*/  LDC R1, c[0x0][0x37c] ;  /* 0x0000df00ff017b82 */ /* 0x000fe20000000800 */
[----:B------:R-:W0:Y:S01]  /*0010*/  S2R R8, SR_CTAID.X ;  /* 0x0000000000087919 */ /* 0x000e220000002500 */
[----:B------:R-:W-:Y:S01]  /*0020*/  HFMA2 R3, -RZ, RZ, 0.94970703125, -0.002735137939453125 ;  /* 0x3b99999aff037431 */ /* 0x000fe200000001ff */
[----:B------:R-:W-:Y:S01]  /*0030*/  MOV R5, 0x3bcccccd ;  /* 0x3bcccccd00057802 */ /* 0x000fe20000000f00 */
[----:B------:R-:W-:Y:S01]  /*0040*/  HFMA2 R4, -RZ, RZ, 0, 5.9604644775390625e-08 ;  /* 0x00000001ff047431 */ /* 0x000fe200000001ff */
[----:B------:R-:W1:Y:S01]  /*0050*/  S2R R9, SR_TID.X ;  /* 0x0000000000097919 */ /* 0x000e620000002100 */
[----:B------:R-:W-:Y:S01]  /*0060*/  BSSY.RECONVERGENT B0, `(.L_x_0) ;  /* 0x0000013000007945 */ /* 0x000fe20003800200 */
[----:B------:R-:W2:Y:S01]  /*0070*/  LDCU.64 UR4, c[0x0][0x358] ;  /* 0x00006b00ff0477ac */ /* 0x000ea20008000a00 */
[----:B0-----:R-:W-:Y:S02]  /*0080*/  I2FP.F32.U32 R0, R8 ;  /* 0x0000000800007245 */ /* 0x001fe40000201000 */
[----:B-1----:R-:W-:-:S03]  /*0090*/  I2FP.F32.U32 R2, R9 ;  /* 0x0000000900027245 */ /* 0x002fc60000201000 */
[----:B------:R-:W-:Y:S01]  /*00a0*/  FFMA R0, R0, -R3, 1.2000000476837158203 ;  /* 0x3f99999a00007423 */ /* 0x000fe20000000803 */
[----:B------:R-:W-:Y:S02]  /*00b0*/  IMAD.MOV.U32 R3, RZ, RZ, RZ ;  /* 0x000000ffff037224 */ /* 0x000fe400078e00ff */
[----:B------:R-:W-:Y:S01]  /*00c0*/  FFMA R2, R2, R5, -2 ;  /* 0xc000000002027423 */ /* 0x000fe20000000005 */
[----:B--2---:R-:W-:-:S07]  /*00d0*/  IMAD.MOV.U32 R5, RZ, RZ, RZ ;  /* 0x000000ffff057224 */ /* 0x004fce00078e00ff */
.L_x_1:
[----:B------:R-:W-:Y:S01]  /*00e0*/  FMUL R6, R5, R5 ;  /* 0x0000000505067220 */ /* 0x000fe20000400000 */
[C---:B------:R-:W-:Y:S02]  /*00f0*/  ISETP.LT.U32.AND P1, PT, R4.reuse, 0x1ff, PT ;  /* 0x000001ff0400780c */ /* 0x040fe40003f21070 */
[----:B------:R-:W-:Y:S01]  /*0100*/  IADD3 R4, PT, PT, R4, 0x1, RZ ;  /* 0x0000000104047810 */ /* 0x000fe20007ffe0ff */
[CCC-:B------:R-:W-:Y:S01]  /*0110*/  FFMA R10, R3.reuse, R3.reuse, R6.reuse ;  /* 0x00000003030a7223 */ /* 0x1c0fe20000000006 */
[C---:B------:R-:W-:Y:S01]  /*0120*/  FFMA R7, R3.reuse, R3, -R6 ;  /* 0x0000000303077223 */ /* 0x040fe20000000806 */
[----:B------:R-:W-:-:S03]  /*0130*/  FADD R3, R3, R3 ;  /* 0x0000000303037221 */ /* 0x000fc60000000000 */
[----:B------:R-:W-:Y:S01]  /*0140*/  FSETP.GEU.AND P0, PT, R10, 4, PT ;  /* 0x408000000a00780b */ /* 0x000fe20003f0e000 */
[----:B------:R-:W-:Y:S01]  /*0150*/  FADD R7, R2, R7 ;  /* 0x0000000702077221 */ /* 0x000fe20000000000 */
[----:B------:R-:W-:-:S04]  /*0160*/  FFMA R5, R3, R5, R0 ;  /* 0x0000000503057223 */ /* 0x000fc80000000000 */
[----:B------:R-:W-:-:S07]  /*0170*/  MOV R3, R7 ;  /* 0x0000000700037202 */ /* 0x000fce0000000f00 */
[----:B------:R-:W-:Y:S05]  /*0180*/  @!P0 BRA P1, `(.L_x_1) ;  /* 0xfffffffc00d48947 */ /* 0x000fea000083ffff */
[----:B------:R-:W-:Y:S05]  /*0190*/  BSYNC.RECONVERGENT B0 ;  /* 0x0000000000007941 */ /* 0x000fea0003800200 */
.L_x_0:
[----:B------:R-:W0:Y:S01]  /*01a0*/  LDCU.64 UR6, c[0x0][0x380] ;  /* 0x00007000ff0677ac */ /* 0x000e220008000a00 */
[----:B------:R-:W-:Y:S01]  /*01b0*/  IMAD R2, R8, 0x200, R9 ;  /* 0x0000020008027824 */ /* 0x000fe200078e0209 */
[----:B------:R-:W-:-:S04]  /*01c0*/  SHF.L.U32 R5, R4, 0x5, RZ ;  /* 0x0000000504057819 */ /* 0x000fc800000006ff */
[----:B0-----:R-:W-:-:S04]  /*01d0*/  IADD3 R2, P0, PT, R2, UR6, RZ ;  /* 0x0000000602027c10 */ /* 0x001fc8000ff1e0ff */
[----:B------:R-:W-:-:S05]  /*01e0*/  IADD3.X R3, PT, PT, RZ, UR7, RZ, P0, !PT ;  /* 0x00000007ff037c10 */ /* 0x000fca00087fe4ff */
[----:B------:R-:W-:Y:S01]  /*01f0*/  STG.E.U8 desc[UR4][R2.64], R5 ;  /* 0x0000000502007986 */ /* 0x000fe2000c101104 */
[----:B------:R-:W-:Y:S05]  /*0200*/  EXIT ;  /* 0x000000000000794d */ /* 0x000fea0003800000 */
.L_x_2:
[----:B------:R-:W-:-:S00]  /*0210*/  BRA `(.L_x_2) ;  /* 0xfffffffc00fc7947 */ /* 0x000fc0000383ffff */
[----:B------:R-:W-:-:S00]  /*0220*/  NOP ;  /* 0x0000000000007918 */ /* 0x000fc00000000000 */
        /* <DEDUP_REMOVED lines=13> */
.L_x_15:


//--------------------- .text._Z6plate3Ph         --------------------------
	.section	.text._Z6plate3Ph,"ax",@progbits
	.align	128
        .global         _Z6plate3Ph
        .type           _Z6plate3Ph,@function
        .size           _Z6plate3Ph,(.L_x_16 - _Z6plate3Ph)
        .other          _Z6plate3Ph,@"STO_CUDA_ENTRY STV_DEFAULT"
_Z6plate3Ph:
.text._Z6plate3Ph:
[----:B------:R-:W-:Y:S01]  /*0000*/  LDC R1, c[0x0][0x37c] ;  /* 0x0000df00ff017b82 */ /* 0x000fe20000000800 */
[----:B------:R-:W0:Y:S01]  /*0010*/  S2R R8, SR_TID.X ;  /* 0x0000000000087919 */ /* 0x000e220000002100 */
[----:B------:R-:W-:Y:S02]  /*0020*/  HFMA2 R3, -RZ, RZ, 0.257568359375, -0.0 ;  /* 0x341f8000ff037431 */ /* 0x000fe400000001ff */
[----:B------:R-:W-:Y:S01]  /*0030*/  IMAD.MOV.U32 R5, RZ, RZ, 0x34042000 ;  /* 0x34042000ff057424 */ /* 0x000fe200078e00ff */
[----:B------:R-:W-:Y:S01]  /*0040*/  BSSY.RECONVERGENT B0, `(.L_x_3) ;  /* 0x0000016000007945 */ /* 0x000fe20003800200 */
[----:B------:R-:W1:Y:S01]  /*0050*/  S2R R11, SR_CTAID.X ;  /* 0x00000000000b7919 */ /* 0x000e620000002500 */
[----:B------:R-:W-:Y:S01]  /*0060*/  CS2R R6, SRZ ;  /* 0x0000000000067805 */ /* 0x000fe2000001ff00 */
[----:B------:R-:W2:Y:S01]  /*0070*/  LDCU.64 UR4, c[0x0][0x358] ;  /* 0x00006b00ff0477ac */ /* 0x000ea20008000a00 */
[----:B0-----:R-:W-:Y:S02]  /*0080*/  I2FP.F32.U32 R0, R8 ;  /* 0x0000000800007245 */ /* 0x001fe40000201000 */
[----:B-1----:R-:W-:-:S03]  /*0090*/  I2FP.F32.U32 R2, R11 ;  /* 0x0000000b00027245 */ /* 0x002fc60000201000 */
[----:B------:R-:W-:Y:S01]  /*00a0*/  FFMA R0, R0, R3, -0.74546402692794799805 ;  /* 0xbf3ed6bb00007423 */ /* 0x000fe20000000003 */
[----:B------:R-:W-:Y:S01]  /*00b0*/  MOV R3, 0x1 ;  /* 0x0000000100037802 */ /* 0x000fe20000000f00 */
[----:B------:R-:W-:Y:S01]  /*00c0*/  FFMA R2, R2, -R5, 0.11303000152111053467 ;  /* 0x3de77c4602027423 */ /* 0x000fe20000000805 */
[----:B--2---:R-:W-:-:S07]  /*00d0*/  CS2R R4, SRZ ;  /* 0x0000000000047805 */ /* 0x004fce000001ff00 */
.L_x_4:
[----:B------:R-:W-:Y:S01]  /*00e0*/  FADD R5, R5, -R4 ;  /* 0x8000000405057221 */ /* 0x000fe20000000000 */
[----:B------:R-:W-:Y:S01]  /*00f0*/  FADD R9, R6, R6 ;  /* 0x0000000606097221 */ /* 0x000fe20000000000 */
[----:B------:R-:W-:Y:S02]  /*0100*/  ISETP.GE.U32.AND P0, PT, R3, 0x1ff, PT ;  /* 0x000001ff0300780c */ /* 0x000fe40003f06070 */
[----:B------:R-:W-:Y:S01]  /*0110*/  FADD R6, R0, R5 ;  /* 0x0000000500067221 */ /* 0x000fe20000000000 */
[----:B------:R-:W-:-:S03]  /*0120*/  FFMA R7, R9, R7, R2 ;  /* 0x0000000709077223 */ /* 0x000fc60000000002 */
[----:B------:R-:W-:Y:S01]  /*0130*/  FMUL R5, R6, R6 ;  /* 0x0000000606057220 */ /* 0x000fe20000400000 */
[----:B------:R-:W-:-:S04]  /*0140*/  FMUL R4, R7, R7 ;  /* 0x0000000707047220 */ /* 0x000fc80000400000 */
[----:B------:R-:W-:-:S05]  /*0150*/  FADD R9, R5, R4 ;  /* 0x0000000405097221 */ /* 0x000fca0000000000 */
[----:B------:R-:W-:Y:S01]  /*0160*/  FSETP.LT.AND P1, PT, R9, 4, PT ;  /* 0x408000000900780b */ /* 0x000fe20003f21000 */
[----:B------:R-:W-:-:S05]  /*0170*/  VIADD R9, R3, 0x1 ;  /* 0x0000000103097836 */ /* 0x000fca0000000000 */
[----:B------:R-:W-:-:S07]  /*0180*/  MOV R3, R9 ;  /* 0x0000000900037202 */ /* 0x000fce0000000f00 */
[----:B------:R-:W-:Y:S05]  /*0190*/  @!P0 BRA P1, `(.L_x_4) ;  /* 0xfffffffc00d08947 */ /* 0x000fea000083ffff */
[----:B------:R-:W-:Y:S05]  /*01a0*/  BSYNC.RECONVERGENT B0 ;  /* 0x0000000000007941 */ /* 0x000fea0003800200 */
.L_x_3:
[----:B------:R-:W0:Y:S01]  /*01b0*/  LDCU.64 UR6, c[0x0][0x380] ;  /* 0x00007000ff0677ac */ /* 0x000e220008000a00 */
[----:B------:R-:W-:Y:S01]  /*01c0*/  IMAD R2, R11, 0x200, R8 ;  /* 0x000002000b027824 */ /* 0x000fe200078e0208 */
[----:B------:R-:W-:-:S04]  /*01d0*/  SHF.L.U32 R5, R9, 0x4, RZ ;  /* 0x0000000409057819 */ /* 0x000fc800000006ff */
[----:B0-----:R-:W-:-:S04]  /*01e0*/  IADD3 R2, P0, PT, R2, UR6, RZ ;  /* 0x0000000602027c10 */ /* 0x001fc8000ff1e0ff */
[----:B------:R-:W-:-:S05]  /*01f0*/  IADD3.X R3, PT, PT, RZ, UR7, RZ, P0, !PT ;  /* 0x00000007ff037c10 */ /* 0x000fca00087fe4ff */
[----:B------:R-:W-:Y:S01]  /*0200*/  STG.E.U8 desc[UR4][R2.64], R5 ;  /* 0x0000000502007986 */ /* 0x000fe2000c101104 */
[----:B------:R-:W-:Y:S05]  /*0210*/  EXIT ;  /* 0x000000000000794d */ /* 0x000fea0003800000 */
.L_x_5:
        /* <DEDUP_REMOVED lines=14> */
.L_x_16:


//--------------------- .text._Z6plate2Ph         --------------------------
	.section	.text._Z6plate2Ph,"ax",@progbits
	.align	128
        .global         _Z6plate2Ph
        .type           _Z6plate2Ph,@function
        .size           _Z6plate2Ph,(.L_x_17 - _Z6plate2Ph)
        .other          _Z6plate2Ph,@"STO_CUDA_ENTRY STV_DEFAULT"
_Z6plate2Ph:
.text._Z6plate2Ph:
[----:B------:R-:W-:Y:S01]  /*0000*/  LDC R1, c[0x0][0x37c] ;  /* 0x0000df00ff017b82 */ /* 0x000fe20000000800 */
[----:B------:R-:W0:Y:S01]  /*0010*/  S2R R8, SR_TID.X ;  /* 0x0000000000087919 */ /* 0x000e220000002100 */
[----:B------:R-:W-:Y:S02]  /*0020*/  HFMA2 R3, -RZ, RZ, 0.63232421875, -0.0012969970703125 ;  /* 0x390f9550ff037431 */ /* 0x000fe400000001ff */
[----:B------:R-:W-:Y:S01]  /*0030*/  IMAD.MOV.U32 R5, RZ, RZ, 0x3953415b ;  /* 0x3953415bff057424 */ /* 0x000fe200078e00ff */
[----:B------:R-:W-:Y:S01]  /*0040*/  BSSY.RECONVERGENT B0, `(.L_x_6) ;  /* 0x0000016000007945 */ /* 0x000fe20003800200 */
[----:B------:R-:W1:Y:S01]  /*0050*/  S2R R11, SR_CTAID.X ;  /* 0x00000000000b7919 */ /* 0x000e620000002500 */
[----:B------:R-:W-:Y:S01]  /*0060*/  CS2R R6, SRZ ;  /* 0x0000000000067805 */ /* 0x000fe2000001ff00 */
[----:B------:R-:W2:Y:S01]  /*0070*/  LDCU.64 UR4, c[0x0][0x358] ;  /* 0x00006b00ff0477ac */ /* 0x000ea20008000a00 */
[----:B0-----:R-:W-:Y:S02]  /*0080*/  I2FP.F32.U32 R0, R8 ;  /* 0x0000000800007245 */ /* 0x001fe40000201000 */
[----:B-1----:R-:W-:-:S03]  /*0090*/  I2FP.F32.U32 R2, R11 ;  /* 0x0000000b00027245 */ /* 0x002fc60000201000 */
[----:B------:R-:W-:Y:S01]  /*00a0*/  FFMA R0, R0, R3, -0.79311400651931762695 ;  /* 0xbf4b098500007423 */ /* 0x000fe20000000003 */
[----:B------:R-:W-:Y:S01]  /*00b0*/  MOV R3, 0x1 ;  /* 0x0000000100037802 */ /* 0x000fe20000000f00 */
[----:B------:R-:W-:Y:S01]  /*00c0*/  FFMA R2, R2, -R5, 0.14097400009632110596 ;  /* 0x3e105b7d02027423 */ /* 0x000fe20000000805 */
[----:B--2---:R-:W-:-:S07]  /*00d0*/  CS2R R4, SRZ ;  /* 0x0000000000047805 */ /* 0x004fce000001ff00 */
.L_x_7:
        /* <DEDUP_REMOVED lines=13> */
.L_x_6:
[----:B------:R-:W0:Y:S01]  /*01b0*/  LDCU.64 UR6, c[0x0][0x380] ;  /* 0x00007000ff0677ac */ /* 0x000e220008000a00 */
[----:B------:R-:W-:Y:S01]  /*01c0*/  IMAD R2, R11, 0x200, R8 ;  /* 0x000002000b027824 */ /* 0x000fe200078e0208 */
[----:B------:R-:W-:-:S04]  /*01d0*/  SHF.L.U32 R5, R9, 0x4, RZ ;  /* 0x0000000409057819 */ /* 0x000fc800000006ff */
[----:B0-----:R-:W-:-:S04]  /*01e0*/  IADD3 R2, P0, PT, R2, UR6, RZ ;  /* 0x0000000602027c10 */ /* 0x001fc8000ff1e0ff */
[----:B------:R-:W-:-:S05]  /*01f0*/  IADD3.X R3, PT, PT, RZ, UR7, RZ, P0, !PT ;  /* 0x00000007ff037c10 */ /* 0x000fca00087fe4ff */
[----:B------:R-:W-:Y:S01]  /*0200*/  STG.E.U8 desc[UR4][R2.64], R5 ;  /* 0x0000000502007986 */ /* 0x000fe2000c101104 */
[----:B------:R-:W-:Y:S05]  /*0210*/  EXIT ;  /* 0x000000000000794d */ /* 0x000fea0003800000 */
.L_x_8:
        /* <DEDUP_REMOVED lines=14> */
.L_x_17:


//--------------------- .text._Z6plate1Ph         --------------------------
	.section	.text._Z6plate1Ph,"ax",@progbits
	.align	128
        .global         _Z6plate1Ph
        .type           _Z6plate1Ph,@function
        .size           _Z6plate1Ph,(.L_x_18 - _Z6plate1Ph)
        .other          _Z6plate1Ph,@"STO_CUDA_ENTRY STV_DEFAULT"
_Z6plate1Ph:
.text._Z6plate1Ph:
[----:B------:R-:W-:Y:S01]  /*0000*/  LDC R1, c[0x0][0x37c] ;  /* 0x0000df00ff017b82 */ /* 0x000fe20000000800 */
[----:B------:R-:W0:Y:S01]  /*0010*/  S2R R8, SR_TID.X ;  /* 0x0000000000087919 */ /* 0x000e220000002100 */
[----:B------:R-:W-:Y:S02]  /*0020*/  HFMA2 R3, -RZ, RZ, 0.289306640625, -0.0 ;  /* 0x34a18000ff037431 */ /* 0x000fe400000001ff */
[----:B------:R-:W-:Y:S01]  /*0030*/  IMAD.MOV.U32 R5, RZ, RZ, 0x34831800 ;  /* 0x34831800ff057424 */ /* 0x000fe200078e00ff */
[----:B------:R-:W-:Y:S01]  /*0040*/  BSSY.RECONVERGENT B0, `(.L_x_9) ;  /* 0x0000016000007945 */ /* 0x000fe20003800200 */
[----:B------:R-:W1:Y:S01]  /*0050*/  S2R R11, SR_CTAID.X ;  /* 0x00000000000b7919 */ /* 0x000e620000002500 */
[----:B------:R-:W-:Y:S01]  /*0060*/  CS2R R6, SRZ ;  /* 0x0000000000067805 */ /* 0x000fe2000001ff00 */
[----:B------:R-:W2:Y:S01]  /*0070*/  LDCU.64 UR4, c[0x0][0x358] ;  /* 0x00006b00ff0477ac */ /* 0x000ea20008000a00 */
[----:B0-----:R-:W-:Y:S02]  /*0080*/  I2FP.F32.U32 R0, R8 ;  /* 0x0000000800007245 */ /* 0x001fe40000201000 */
[----:B-1----:R-:W-:-:S03]  /*0090*/  I2FP.F32.U32 R2, R11 ;  /* 0x0000000b00027245 */ /* 0x002fc60000201000 */
[----:B------:R-:W-:Y:S01]  /*00a0*/  FFMA R0, R0, R3, -0.69106000661849975586 ;  /* 0xbf30e94f00007423 */ /* 0x000fe20000000003 */
[----:B------:R-:W-:Y:S01]  /*00b0*/  MOV R3, 0x1 ;  /* 0x0000000100037802 */ /* 0x000fe20000000f00 */
[----:B------:R-:W-:Y:S01]  /*00c0*/  FFMA R2, R2, -R5, 0.3872280120849609375 ;  /* 0x3ec642c002027423 */ /* 0x000fe20000000805 */
[----:B--2---:R-:W-:-:S07]  /*00d0*/  CS2R R4, SRZ ;  /* 0x0000000000047805 */ /* 0x004fce000001ff00 */
.L_x_10:
        /* <DEDUP_REMOVED lines=13> */
.L_x_9:
[----:B------:R-:W0:Y:S01]  /*01b0*/  LDCU.64 UR6, c[0x0][0x380] ;  /* 0x00007000ff0677ac */ /* 0x000e220008000a00 */
[----:B------:R-:W-:Y:S01]  /*01c0*/  IMAD R2, R11, 0x200, R8 ;  /* 0x000002000b027824 */ /* 0x000fe200078e0208 */
[----:B------:R-:W-:-:S04]  /*01d0*/  SHF.L.U32 R5, R9, 0x4, RZ ;  /* 0x0000000409057819 */ /* 0x000fc800000006ff */
[----:B0-----:R-:W-:-:S04]  /*01e0*/  IADD3 R2, P0, PT, R2, UR6, RZ ;  /* 0x0000000602027c10 */ /* 0x001fc8000ff1e0ff */
[----:B------:R-:W-:-:S05]  /*01f0*/  IADD3.X R3, PT, PT, RZ, UR7, RZ, P0, !PT ;  /* 0x00000007ff037c10 */ /* 0x000fca00087fe4ff */
[----:B------:R-:W-:Y:S01]  /*0200*/  STG.E.U8 desc[UR4][R2.64], R5 ;  /* 0x0000000502007986 */ /* 0x000fe2000c101104 */
[----:B------:R-:W-:Y:S05]  /*0210*/  EXIT ;  /* 0x000000000000794d */ /* 0x000fea0003800000 */
.L_x_11:
        /* <DEDUP_REMOVED lines=14> */
.L_x_18:


//--------------------- .text._Z6kernelPh         --------------------------
	.section	.text._Z6kernelPh,"ax",@progbits
	.align	128
        .global         _Z6kernelPh
        .type           _Z6kernelPh,@function
        .size           _Z6kernelPh,(.L_x_19 - _Z6kernelPh)
        .other          _Z6kernelPh,@"STO_CUDA_ENTRY STV_DEFAULT"
_Z6kernelPh:
.text._Z6kernelPh:
[----:B------:R-:W-:Y:S01]  /*0000*/  LDC R1, c[0x0][0x37c] ;  /* 0x0000df00ff017b82 */ /* 0x000fe20000000800 */
[----:B------:R-:W0:Y:S01]  /*0010*/  S2R R8, SR_TID.X ;  /* 0x0000000000087919 */ /* 0x000e220000002100 */
[----:B------:R-:W-:Y:S02]  /*0020*/  HFMA2 R3, -RZ, RZ, 0.974609375, -19.203125 ;  /* 0x3bcccccdff037431 */ /* 0x000fe400000001ff */
[----:B------:R-:W-:Y:S01]  /*0030*/  IMAD.MOV.U32 R5, RZ, RZ, 0x3b99999a ;  /* 0x3b99999aff057424 */ /* 0x000fe200078e00ff */
[----:B------:R-:W-:Y:S01]  /*0040*/  BSSY.RECONVERGENT B0, `(.L_x_12) ;  /* 0x0000016000007945 */ /* 0x000fe20003800200 */
[----:B------:R-:W1:Y:S01]  /*0050*/  S2R R11, SR_CTAID.X ;  /* 0x00000000000b7919 */ /* 0x000e620000002500 */
[----:B------:R-:W-:Y:S01]  /*0060*/  CS2R R6, SRZ ;  /* 0x0000000000067805 */ /* 0x000fe2000001ff00 */
[----:B------:R-:W2:Y:S01]  /*0070*/  LDCU.64 UR4, c[0x0][0x358] ;  /* 0x00006b00ff0477ac */ /* 0x000ea20008000a00 */
[----:B0-----:R-:W-:Y:S02]  /*0080*/  I2FP.F32.U32 R0, R8 ;  /* 0x0000000800007245 */ /* 0x001fe40000201000 */
[----:B-1----:R-:W-:-:S03]  /*0090*/  I2FP.F32.U32 R2, R11 ;  /* 0x0000000b00027245 */ /* 0x002fc60000201000 */
[----:B------:R-:W-:Y:S01]  /*00a0*/  FFMA R0, R0, R3, -2 ;  /* 0xc000000000007423 */ /* 0x000fe20000000003 */
[----:B------:R-:W-:Y:S01]  /*00b0*/  MOV R3, 0x1 ;  /* 0x0000000100037802 */ /* 0x000fe20000000f00 */
[----:B------:R-:W-:Y:S01]  /*00c0*/  FFMA R2, R2, -R5, 1.2000000476837158203 ;  /* 0x3f99999a02027423 */ /* 0x000fe20000000805 */
[----:B--2---:R-:W-:-:S07]  /*00d0*/  CS2R R4, SRZ ;  /* 0x0000000000047805 */ /* 0x004fce000001ff00 */
.L_x_13:
        /* <DEDUP_REMOVED lines=13> */
.L_x_12:
[----:B------:R-:W0:Y:S01]  /*01b0*/  LDCU.64 UR6, c[0x0][0x380] ;  /* 0x00007000ff0677ac */ /* 0x000e220008000a00 */
[----:B------:R-:W-:Y:S01]  /*01c0*/  IMAD R2, R11, 0x200, R8 ;  /* 0x000002000b027824 */ /* 0x000fe200078e0208 */
[----:B------:R-:W-:-:S04]  /*01d0*/  SHF.L.U32 R5, R9, 0x4, RZ ;  /* 0x0000000409057819 */ /* 0x000fc800000006ff */
[----:B0-----:R-:W-:-:S04]  /*01e0*/  IADD3 R2, P0, PT, R2, UR6, RZ ;  /* 0x0000000602027c10 */ /* 0x001fc8000ff1e0ff */
[----:B------:R-:W-:-:S05]  /*01f0*/  IADD3.X R3, PT, PT, RZ, UR7, RZ, P0, !PT ;  /* 0x00000007ff037c10 */ /* 0x000fca00087fe4ff */
[----:B------:R-:W-:Y:S01]  /*0200*/  STG.E.U8 desc[UR4][R2.64], R5 ;  /* 0x0000000502007986 */ /* 0x000fe2000c101104 */
[----:B------:R-:W-:Y:S05]  /*0210*/  EXIT ;  /* 0x000000000000794d */ /* 0x000fea0003800000 */
.L_x_14:
        /* <DEDUP_REMOVED lines=14> */
.L_x_19:


//--------------------- .nv.shared.reserved.0     --------------------------
	.section	.nv.shared.reserved.0,"aw",@nobits
	.weak		__nv_reservedSMEM_offset_0_alias
	.size		__nv_reservedSMEM_offset_0_alias, 0, 64
	.other		__nv_reservedSMEM_offset_0_alias,@"STO_CUDA_RESERVED_SHARED STV_DEFAULT"
__nv_reservedSMEM_offset_0_alias:
	.zero		0
	.zero		64


//--------------------- .nv.constant0._Z6mandelPh --------------------------
	.section	.nv.constant0._Z6mandelPh,"a",@progbits
	.sectionflags	@""
	.align	4
.nv.constant0._Z6mandelPh:
	.zero		904


//--------------------- .nv.constant0._Z6plate3Ph --------------------------
	.section	.nv.constant0._Z6plate3Ph,"a",@progbits
	.sectionflags	@""
	.align	4
.nv.constant0._Z6plate3Ph:
	.zero		904


//--------------------- .nv.constant0._Z6plate2Ph --------------------------
	.section	.nv.constant0._Z6plate2Ph,"a",@progbits
	.sectionflags	@""
	.align	4
.nv.constant0._Z6plate2Ph:
	.zero		904


//--------------------- .nv.constant0._Z6plate1Ph --------------------------
	.section	.nv.constant0._Z6plate1Ph,"a",@progbits
	.sectionflags	@""
	.align	4
.nv.constant0._Z6plate1Ph:
	.zero		904


//--------------------- .nv.constant0._Z6kernelPh --------------------------
	.section	.nv.constant0._Z6kernelPh,"a",@progbits
	.sectionflags	@""
	.align	4
.nv.constant0._Z6kernelPh:
	.zero		904


//--------------------- SYMBOLS --------------------------

	.type		.nv.reservedSmem.offset0,@object
	.size		.nv.reservedSmem.offset0,0x4
